//
// Generated by NVIDIA NVVM Compiler
//
// Compiler Build ID: CL-36424714
// Cuda compilation tools, release 13.0, V13.0.88
// Based on NVVM 20.0.0
//

.version 9.0
.target sm_100
.address_size 64

	// .globl	default_function_kernel

.visible .entry default_function_kernel(
	.param .u64 .ptr .align 1 default_function_kernel_param_0,
	.param .u64 .ptr .align 1 default_function_kernel_param_1
)
.maxntid 32
{
	.reg .pred 	%p<24>;
	.reg .b32 	%r<29>;
	.reg .b32 	%f<112>;
	.reg .b64 	%rd<9>;

	ld.param.u64 	%rd3, [default_function_kernel_param_0];
	ld.param.u64 	%rd4, [default_function_kernel_param_1];
	cvta.to.global.u64 	%rd5, %rd3;
	cvta.to.global.u64 	%rd6, %rd4;
	mov.u32 	%r4, %ctaid.x;
	shl.b32 	%r5, %r4, 5;
	mov.u32 	%r6, %tid.x;
	or.b32  	%r7, %r5, %r6;
	mul.wide.u32 	%rd7, %r7, 4;
	add.s64 	%rd1, %rd6, %rd7;
	shl.b32 	%r8, %r4, 1;
	shr.u32 	%r9, %r6, 4;
	or.b32  	%r10, %r8, %r9;
	shl.b32 	%r11, %r4, 2;
	shr.u32 	%r12, %r6, 3;
	or.b32  	%r13, %r11, %r12;
	mul.hi.u32 	%r14, %r13, 1717986919;
	shr.u32 	%r15, %r14, 2;
	mul.lo.s32 	%r16, %r15, 10;
	sub.s32 	%r17, %r13, %r16;
	mul.hi.u32 	%r18, %r10, 1717986919;
	shr.u32 	%r19, %r18, 1;
	mul.lo.s32 	%r20, %r19, 640;
	shl.b32 	%r21, %r17, 5;
	shl.b32 	%r22, %r6, 1;
	and.b32  	%r23, %r22, 14;
	mul.hi.u32 	%r24, %r10, -368140053;
	shr.u32 	%r25, %r24, 5;
	mul.lo.s32 	%r26, %r25, 35;
	sub.s32 	%r2, %r10, %r26;
	setp.lt.u32 	%p4, %r2, 5;
	setp.eq.s32 	%p5, %r17, 0;
	or.pred  	%p1, %p4, %p5;
	and.b32  	%r3, %r6, 7;
	setp.eq.s32 	%p6, %r3, 0;
	or.pred  	%p7, %p1, %p6;
	or.b32  	%r27, %r23, %r20;
	add.s32 	%r28, %r27, %r21;
	mul.wide.u32 	%rd8, %r28, 4;
	add.s64 	%rd2, %rd5, %rd8;
	mov.f32 	%f93, 0fFF7FFFFD;
	@%p7 bra 	$L__BB0_2;
	ld.global.nc.f32 	%f93, [%rd2+-1348];
$L__BB0_2:
	mov.f32 	%f94, 0fFF7FFFFD;
	@%p1 bra 	$L__BB0_4;
	ld.global.nc.f32 	%f94, [%rd2+-1344];
$L__BB0_4:
	max.f32 	%f59, %f93, 0fFF7FFFFD;
	max.f32 	%f5, %f59, %f94;
	mov.f32 	%f95, 0fFF7FFFFD;
	@%p1 bra 	$L__BB0_6;
	ld.global.nc.f32 	%f95, [%rd2+-1340];
$L__BB0_6:
	setp.eq.s32 	%p8, %r3, 0;
	setp.lt.u32 	%p9, %r2, 5;
	max.f32 	%f8, %f5, %f95;
	or.pred  	%p2, %p9, %p8;
	mov.f32 	%f96, 0fFF7FFFFD;
	@%p2 bra 	$L__BB0_8;
	ld.global.nc.f32 	%f96, [%rd2+-1284];
$L__BB0_8:
	setp.lt.u32 	%p10, %r2, 5;
	max.f32 	%f11, %f8, %f96;
	mov.f32 	%f97, 0fFF7FFFFD;
	@%p10 bra 	$L__BB0_10;
	ld.global.nc.f32 	%f97, [%rd2+-1280];
$L__BB0_10:
	setp.lt.u32 	%p11, %r2, 5;
	max.f32 	%f14, %f11, %f97;
	mov.f32 	%f98, 0fFF7FFFFD;
	@%p11 bra 	$L__BB0_12;
	ld.global.nc.f32 	%f98, [%rd2+-1276];
$L__BB0_12:
	max.f32 	%f17, %f14, %f98;
	mov.f32 	%f99, 0fFF7FFFFD;
	@%p2 bra 	$L__BB0_14;
	ld.global.nc.f32 	%f99, [%rd2+-1220];
$L__BB0_14:
	setp.lt.u32 	%p12, %r2, 5;
	max.f32 	%f20, %f17, %f99;
	mov.f32 	%f100, 0fFF7FFFFD;
	@%p12 bra 	$L__BB0_16;
	ld.global.nc.f32 	%f100, [%rd2+-1216];
$L__BB0_16:
	setp.lt.u32 	%p13, %r2, 5;
	max.f32 	%f23, %f20, %f100;
	mov.f32 	%f101, 0fFF7FFFFD;
	@%p13 bra 	$L__BB0_18;
	ld.global.nc.f32 	%f101, [%rd2+-1212];
$L__BB0_18:
	setp.eq.s32 	%p14, %r3, 0;
	setp.eq.s32 	%p15, %r17, 0;
	max.f32 	%f26, %f23, %f101;
	or.pred  	%p3, %p15, %p14;
	mov.f32 	%f102, 0fFF7FFFFD;
	@%p3 bra 	$L__BB0_20;
	ld.global.nc.f32 	%f102, [%rd2+-68];
$L__BB0_20:
	setp.eq.s32 	%p16, %r17, 0;
	max.f32 	%f29, %f26, %f102;
	mov.f32 	%f103, 0fFF7FFFFD;
	@%p16 bra 	$L__BB0_22;
	ld.global.nc.f32 	%f103, [%rd2+-64];
$L__BB0_22:
	setp.eq.s32 	%p17, %r17, 0;
	max.f32 	%f32, %f29, %f103;
	mov.f32 	%f104, 0fFF7FFFFD;
	@%p17 bra 	$L__BB0_24;
	ld.global.nc.f32 	%f104, [%rd2+-60];
$L__BB0_24:
	setp.eq.s32 	%p18, %r3, 0;
	max.f32 	%f35, %f32, %f104;
	mov.f32 	%f105, 0fFF7FFFFD;
	@%p18 bra 	$L__BB0_26;
	ld.global.nc.f32 	%f105, [%rd2+-4];
$L__BB0_26:
	setp.eq.s32 	%p19, %r3, 0;
	max.f32 	%f71, %f35, %f105;
	ld.global.nc.f32 	%f72, [%rd2];
	max.f32 	%f73, %f71, %f72;
	ld.global.nc.f32 	%f74, [%rd2+4];
	max.f32 	%f38, %f73, %f74;
	mov.f32 	%f106, 0fFF7FFFFD;
	@%p19 bra 	$L__BB0_28;
	ld.global.nc.f32 	%f106, [%rd2+60];
$L__BB0_28:
	max.f32 	%f76, %f38, %f106;
	ld.global.nc.f32 	%f77, [%rd2+64];
	max.f32 	%f78, %f76, %f77;
	ld.global.nc.f32 	%f79, [%rd2+68];
	max.f32 	%f41, %f78, %f79;
	mov.f32 	%f107, 0fFF7FFFFD;
	@%p3 bra 	$L__BB0_30;
	ld.global.nc.f32 	%f107, [%rd2+1212];
$L__BB0_30:
	setp.eq.s32 	%p20, %r17, 0;
	max.f32 	%f44, %f41, %f107;
	mov.f32 	%f108, 0fFF7FFFFD;
	@%p20 bra 	$L__BB0_32;
	ld.global.nc.f32 	%f108, [%rd2+1216];
$L__BB0_32:
	setp.eq.s32 	%p21, %r17, 0;
	max.f32 	%f47, %f44, %f108;
	mov.f32 	%f109, 0fFF7FFFFD;
	@%p21 bra 	$L__BB0_34;
	ld.global.nc.f32 	%f109, [%rd2+1220];
$L__BB0_34:
	setp.eq.s32 	%p22, %r3, 0;
	max.f32 	%f50, %f47, %f109;
	mov.f32 	%f110, 0fFF7FFFFD;
	@%p22 bra 	$L__BB0_36;
	ld.global.nc.f32 	%f110, [%rd2+1276];
$L__BB0_36:
	setp.eq.s32 	%p23, %r3, 0;
	max.f32 	%f84, %f50, %f110;
	ld.global.nc.f32 	%f85, [%rd2+1280];
	max.f32 	%f86, %f84, %f85;
	ld.global.nc.f32 	%f87, [%rd2+1284];
	max.f32 	%f53, %f86, %f87;
	mov.f32 	%f111, 0fFF7FFFFD;
	@%p23 bra 	$L__BB0_38;
	ld.global.nc.f32 	%f111, [%rd2+1340];
$L__BB0_38:
	max.f32 	%f88, %f53, %f111;
	ld.global.nc.f32 	%f89, [%rd2+1344];
	max.f32 	%f90, %f88, %f89;
	ld.global.nc.f32 	%f91, [%rd2+1348];
	max.f32 	%f92, %f90, %f91;
	st.global.f32 	[%rd1], %f92;
	ret;

}


// ===== COMPILED SASS (sm_100) =====

	.target	sm_100

	.elftype	@"ET_EXEC"


//--------------------- .note.nv.tkinfo           --------------------------
	.section	.note.nv.tkinfo,"",@"SHT_NOTE"
	.sectionflags	@"SHF_NOTE_NV_TKINFO"
	.tkinfo
        /*0018*/ 	.word	0x00000002
        /*0030*/ 	.string	""
        /*0030*/ 	.string	"ptxas"
        /*0030*/ 	.string	"Cuda compilation tools, release 13.0, V13.0.88"
        /*0030*/ 	.string	"Build cuda_13.0.r13.0/compiler.36424714_0"
        /*0030*/ 	.string	"-arch sm_100 -m 64 "



//--------------------- .note.nv.cuinfo           --------------------------
	.section	.note.nv.cuinfo,"",@"SHT_NOTE"
	.sectionflags	@"SHF_NOTE_NV_CUINFO"
        /*0018*/ 	.short	0x0002
        /*001a*/ 	.short	0x0064
        /*001c*/ 	.short	0x0082
	.zero		2


//--------------------- .nv.info                  --------------------------
	.section	.nv.info,"",@"SHT_CUDA_INFO"
	.align	4


	//----- nvinfo : EIATTR_REGCOUNT
	.align		4
        /*0000*/ 	.byte	0x04, 0x2f
        /*0002*/ 	.short	(.L_1 - .L_0)
	.align		4
.L_0:
        /*0004*/ 	.word	index@(default_function_kernel)
        /*0008*/ 	.word	0x00000023


	//----- nvinfo : EIATTR_FRAME_SIZE
	.align		4
.L_1:
        /*000c*/ 	.byte	0x04, 0x11
        /*000e*/ 	.short	(.L_3 - .L_2)
	.align		4
.L_2:
        /*0010*/ 	.word	index@(default_function_kernel)
        /*0014*/ 	.word	0x00000000


	//----- nvinfo : EIATTR_MIN_STACK_SIZE
	.align		4
.L_3:
        /*0018*/ 	.byte	0x04, 0x12
        /*001a*/ 	.short	(.L_5 - .L_4)
	.align		4
.L_4:
        /*001c*/ 	.word	index@(default_function_kernel)
        /*0020*/ 	.word	0x00000000
.L_5:


//--------------------- .nv.compat                --------------------------
	.section	.nv.compat,"",@"SHT_CUDA_COMPAT_INFO"
	.align	4
        /*0000*/ 	.byte	0x02, 0x09, 0x00, 0x00, 0x02, 0x02, 0x01, 0x00, 0x02, 0x05, 0x05, 0x00, 0x03, 0x07, 0x01, 0x01
        /*0010*/ 	.byte	0x02, 0x03, 0x00, 0x00, 0x02, 0x06, 0x01, 0x00, 0x04, 0x0b, 0x08, 0x00, 0x09, 0x00, 0x00, 0x00
        /*0020*/ 	.byte	0x00, 0x00, 0x00, 0x00


//--------------------- .nv.info.default_function_kernel --------------------------
	.section	.nv.info.default_function_kernel,"",@"SHT_CUDA_INFO"
	.sectionflags	@""
	.align	4


	//----- nvinfo : EIATTR_CUDA_API_VERSION
	.align		4
        /*0000*/ 	.byte	0x04, 0x37
        /*0002*/ 	.short	(.L_7 - .L_6)
.L_6:
        /*0004*/ 	.word	0x00000082


	//----- nvinfo : EIATTR_KPARAM_INFO
	.align		4
.L_7:
        /*0008*/ 	.byte	0x04, 0x17
        /*000a*/ 	.short	(.L_9 - .L_8)
.L_8:
        /*000c*/ 	.word	0x00000000
        /*0010*/ 	.short	0x0001
        /*0012*/ 	.short	0x0008
        /*0014*/ 	.byte	0x00, 0xf5, 0x21, 0x00


	//----- nvinfo : EIATTR_KPARAM_INFO
	.align		4
.L_9:
        /*0018*/ 	.byte	0x04, 0x17
        /*001a*/ 	.short	(.L_11 - .L_10)
.L_10:
        /*001c*/ 	.word	0x00000000
        /*0020*/ 	.short	0x0000
        /*0022*/ 	.short	0x0000
        /*0024*/ 	.byte	0x00, 0xf5, 0x21, 0x00


	//----- nvinfo : EIATTR_SPARSE_MMA_MASK
	.align		4
.L_11:
        /*0028*/ 	.byte	0x03, 0x50
        /*002a*/ 	.short	0x0000


	//----- nvinfo : EIATTR_MAXREG_COUNT
	.align		4
        /*002c*/ 	.byte	0x03, 0x1b
        /*002e*/ 	.short	0x00ff


	//----- nvinfo : EIATTR_MERCURY_ISA_VERSION
	.align		4
        /*0030*/ 	.byte	0x03, 0x5f
        /*0032*/ 	.short	0x0101


	//----- nvinfo : EIATTR_VRC_CTA_INIT_COUNT
	.align		4
        /*0034*/ 	.byte	0x02, 0x4a
	.zero		1
	.zero		1


	//----- nvinfo : EIATTR_EXIT_INSTR_OFFSETS
	.align		4
        /*0038*/ 	.byte	0x04, 0x1c
        /*003a*/ 	.short	(.L_13 - .L_12)


	//   ....[0]....
.L_12:
        /*003c*/ 	.word	0x00000690


	//----- nvinfo : EIATTR_MAX_THREADS
	.align		4
.L_13:
        /*0040*/ 	.byte	0x04, 0x05
        /*0042*/ 	.short	(.L_15 - .L_14)
.L_14:
        /*0044*/ 	.word	0x00000020
        /*0048*/ 	.word	0x00000001
        /*004c*/ 	.word	0x00000001


	//----- nvinfo : EIATTR_CBANK_PARAM_SIZE
	.align		4
.L_15:
        /*0050*/ 	.byte	0x03, 0x19
        /*0052*/ 	.short	0x0010


	//----- nvinfo : EIATTR_PARAM_CBANK
	.align		4
        /*0054*/ 	.byte	0x04, 0x0a
        /*0056*/ 	.short	(.L_17 - .L_16)
	.align		4
.L_16:
        /*0058*/ 	.word	index@(.nv.constant0.default_function_kernel)
        /*005c*/ 	.short	0x0380
        /*005e*/ 	.short	0x0010


	//----- nvinfo : EIATTR_SW_WAR
	.align		4
.L_17:
        /*0060*/ 	.byte	0x04, 0x36
        /*0062*/ 	.short	(.L_19 - .L_18)
.L_18:
        /*0064*/ 	.word	0x00000008
.L_19:


//--------------------- .nv.callgraph             --------------------------
	.section	.nv.callgraph,"",@"SHT_CUDA_CALLGRAPH"
	.align	4
	.sectionentsize	8
	.align		4
        /*0000*/ 	.word	0x00000000
	.align		4
        /*0004*/ 	.word	0xffffffff
	.align		4
        /*0008*/ 	.word	0x00000000
	.align		4
        /*000c*/ 	.word	0xfffffffe
	.align		4
        /*0010*/ 	.word	0x00000000
	.align		4
        /*0014*/ 	.word	0xfffffffd
	.align		4
        /*0018*/ 	.word	0x00000000
	.align		4
        /*001c*/ 	.word	0xfffffffc


//--------------------- .text.default_function_kernel --------------------------
	.section	.text.default_function_kernel,"ax",@progbits
	.align	128
        .global         default_function_kernel
        .type           default_function_kernel,@function
        .size           default_function_kernel,(.L_x_1 - default_function_kernel)
        .other          default_function_kernel,@"STO_CUDA_ENTRY STV_DEFAULT"
default_function_kernel:
.text.default_function_kernel:
[----:B------:R-:W-:Y:S01]  /*0000*/  LDC R1, c[0x0][0x37c] ;  /* 0x0000df00ff017b82 */ /* 0x000fe20000000800 */
[----:B------:R-:W0:Y:S07]  /*0010*/  S2R R0, SR_TID.X ;  /* 0x0000000000007919 */ /* 0x000e2e0000002100 */
[----:B------:R-:W1:Y:S02]  /*0020*/  S2UR UR4, SR_CTAID.X ;  /* 0x00000000000479c3 */ /* 0x000e640000002500 */
[----:B-1----:R-:W-:-:S02]  /*0030*/  USHF.L.U32 UR6, UR4, 0x2, URZ ;  /* 0x0000000204067899 */ /* 0x002fc400080006ff */
[----:B------:R-:W-:Y:S01]  /*0040*/  USHF.L.U32 UR5, UR4, 0x1, URZ ;  /* 0x0000000104057899 */ /* 0x000fe200080006ff */
[----:B0-----:R-:W-:Y:S01]  /*0050*/  SHF.R.U32.HI R2, RZ, 0x3, R0 ;  /* 0x00000003ff027819 */ /* 0x001fe20000011600 */
[----:B------:R-:W-:-:S03]  /*0060*/  IMAD.SHL.U32 R8, R0, 0x2, RZ ;  /* 0x0000000200087824 */ /* 0x000fc600078e00ff */
[----:B------:R-:W-:-:S04]  /*0070*/  LOP3.LUT R5, R2, UR6, RZ, 0xfc, !PT ;  /* 0x0000000602057c12 */ /* 0x000fc8000f8efcff */
[----:B------:R-:W0:Y:S01]  /*0080*/  LDCU.64 UR6, c[0x0][0x358] ;  /* 0x00006b00ff0677ac */ /* 0x000e220008000a00 */
[----:B------:R-:W-:Y:S02]  /*0090*/  SHF.R.U32.HI R2, RZ, 0x4, R0 ;  /* 0x00000004ff027819 */ /* 0x000fe40000011600 */
[----:B------:R-:W-:Y:S01]  /*00a0*/  LOP3.LUT R8, R8, 0xe, RZ, 0xc0, !PT ;  /* 0x0000000e08087812 */ /* 0x000fe200078ec0ff */
[----:B------:R-:W-:Y:S01]  /*00b0*/  IMAD.HI.U32 R6, R5, 0x66666667, RZ ;  /* 0x6666666705067827 */ /* 0x000fe200078e00ff */
[----:B------:R-:W-:Y:S02]  /*00c0*/  LOP3.LUT R4, R2, UR5, RZ, 0xfc, !PT ;  /* 0x0000000502047c12 */ /* 0x000fe4000f8efcff */
[----:B------:R-:W1:Y:S02]  /*00d0*/  LDC.64 R2, c[0x0][0x380] ;  /* 0x0000e000ff027b82 */ /* 0x000e640000000a00 */
[----:B------:R-:W-:Y:S01]  /*00e0*/  SHF.R.U32.HI R6, RZ, 0x2, R6 ;  /* 0x00000002ff067819 */ /* 0x000fe20000011606 */
[----:B------:R-:W-:-:S04]  /*00f0*/  IMAD.HI.U32 R9, R4, -0x15f15f15, RZ ;  /* 0xea0ea0eb04097827 */ /* 0x000fc800078e00ff */
[----:B------:R-:W-:Y:S01]  /*0100*/  IMAD R6, R6, -0xa, R5 ;  /* 0xfffffff606067824 */ /* 0x000fe200078e0205 */
[----:B------:R-:W-:Y:S01]  /*0110*/  SHF.R.U32.HI R9, RZ, 0x5, R9 ;  /* 0x00000005ff097819 */ /* 0x000fe20000011609 */
[----:B------:R-:W-:-:S03]  /*0120*/  IMAD.HI.U32 R7, R4, 0x66666667, RZ ;  /* 0x6666666704077827 */ /* 0x000fc600078e00ff */
[----:B------:R-:W-:Y:S01]  /*0130*/  ISETP.NE.AND P1, PT, R6, RZ, PT ;  /* 0x000000ff0600720c */ /* 0x000fe20003f25270 */
[----:B------:R-:W-:Y:S01]  /*0140*/  IMAD R9, R9, -0x23, R4 ;  /* 0xffffffdd09097824 */ /* 0x000fe200078e0204 */
[----:B------:R-:W-:Y:S01]  /*0150*/  SHF.R.U32.HI R7, RZ, 0x1, R7 ;  /* 0x00000001ff077819 */ /* 0x000fe20000011607 */
[----:B------:R-:W-:Y:S01]  /*0160*/  IMAD.MOV.U32 R5, RZ, RZ, -0x800003 ;  /* 0xff7ffffdff057424 */ /* 0x000fe200078e00ff */
[----:B------:R-:W-:Y:S02]  /*0170*/  LOP3.LUT P0, R4, R0, 0x7, RZ, 0xc0, !PT ;  /* 0x0000000700047812 */ /* 0x000fe4000780c0ff */
[----:B------:R-:W-:Y:S01]  /*0180*/  ISETP.LT.U32.OR P2, PT, R9, 0x5, !P1 ;  /* 0x000000050900780c */ /* 0x000fe20004f41470 */
[----:B------:R-:W-:Y:S01]  /*0190*/  IMAD R7, R7, 0x280, R8 ;  /* 0x0000028007077824 */ /* 0x000fe200078e0208 */
[----:B------:R-:W-:Y:S01]  /*01a0*/  ISETP.NE.AND P3, PT, R4, RZ, PT ;  /* 0x000000ff0400720c */ /* 0x000fe20003f65270 */
[----:B------:R-:W-:Y:S01]  /*01b0*/  IMAD.MOV.U32 R4, RZ, RZ, -0x800003 ;  /* 0xff7ffffdff047424 */ /* 0x000fe200078e00ff */
[----:B------:R-:W-:Y:S01]  /*01c0*/  PLOP3.LUT P0, PT, P2, P0, PT, 0xf2, 0x2f ;  /* 0x00000000002f781c */ /* 0x000fe20001701e72 */
[----:B------:R-:W-:Y:S01]  /*01d0*/  IMAD R7, R6, 0x20, R7 ;  /* 0x0000002006077824 */ /* 0x000fe200078e0207 */
[----:B------:R-:W-:-:S02]  /*01e0*/  ISETP.LT.U32.OR P5, PT, R9, 0x5, !P3 ;  /* 0x000000050900780c */ /* 0x000fc40005fa1470 */
[----:B------:R-:W-:Y:S01]  /*01f0*/  ISETP.GE.U32.AND P4, PT, R9, 0x5, PT ;  /* 0x000000050900780c */ /* 0x000fe20003f86070 */
[----:B-1----:R-:W-:-:S04]  /*0200*/  IMAD.WIDE.U32 R2, R7, 0x4, R2 ;  /* 0x0000000407027825 */ /* 0x002fc800078e0002 */
[----:B------:R-:W-:Y:S01]  /*0210*/  IMAD.MOV.U32 R7, RZ, RZ, -0x800003 ;  /* 0xff7ffffdff077424 */ /* 0x000fe200078e00ff */
[----:B0-----:R-:W2:Y:S01]  /*0220*/  @!P2 LDG.E.CONSTANT R5, desc[UR6][R2.64+-0x540] ;  /* 0xfffac0060205a981 */ /* 0x001ea2000c1e9900 */
[----:B------:R-:W-:-:S03]  /*0230*/  IMAD.MOV.U32 R8, RZ, RZ, -0x800003 ;  /* 0xff7ffffdff087424 */ /* 0x000fc600078e00ff */
[----:B------:R-:W2:Y:S01]  /*0240*/  @!P0 LDG.E.CONSTANT R4, desc[UR6][R2.64+-0x544] ;  /* 0xfffabc0602048981 */ /* 0x000ea2000c1e9900 */
[----:B------:R-:W-:-:S03]  /*0250*/  IMAD.MOV.U32 R9, RZ, RZ, -0x800003 ;  /* 0xff7ffffdff097424 */ /* 0x000fc600078e00ff */
[----:B------:R-:W3:Y:S01]  /*0260*/  @!P2 LDG.E.CONSTANT R7, desc[UR6][R2.64+-0x53c] ;  /* 0xfffac4060207a981 */ /* 0x000ee2000c1e9900 */
[----:B------:R-:W-:-:S03]  /*0270*/  IMAD.MOV.U32 R10, RZ, RZ, -0x800003 ;  /* 0xff7ffffdff0a7424 */ /* 0x000fc600078e00ff */
[----:B------:R-:W4:Y:S01]  /*0280*/  @!P5 LDG.E.CONSTANT R8, desc[UR6][R2.64+-0x504] ;  /* 0xfffafc060208d981 */ /* 0x000f22000c1e9900 */
[----:B------:R-:W-:-:S03]  /*0290*/  IMAD.MOV.U32 R11, RZ, RZ, -0x800003 ;  /* 0xff7ffffdff0b7424 */ /* 0x000fc600078e00ff */
[----:B------:R-:W5:Y:S01]  /*02a0*/  @P4 LDG.E.CONSTANT R9, desc[UR6][R2.64+-0x500] ;  /* 0xfffb000602094981 */ /* 0x000f62000c1e9900 */
[----:B------:R-:W-:Y:S01]  /*02b0*/  ISETP.EQ.OR P0, PT, R6, RZ, !P3 ;  /* 0x000000ff0600720c */ /* 0x000fe20005f02670 */
[----:B------:R-:W-:Y:S02]  /*02c0*/  IMAD.MOV.U32 R6, RZ, RZ, -0x800003 ;  /* 0xff7ffffdff067424 */ /* 0x000fe400078e00ff */
[----:B------:R-:W5:Y:S01]  /*02d0*/  @P4 LDG.E.CONSTANT R10, desc[UR6][R2.64+-0x4fc] ;  /* 0xfffb0406020a4981 */ /* 0x000f62000c1e9900 */
[----:B------:R-:W-:-:S03]  /*02e0*/  IMAD.MOV.U32 R12, RZ, RZ, -0x800003 ;  /* 0xff7ffffdff0c7424 */ /* 0x000fc600078e00ff */
[----:B------:R-:W5:Y:S01]  /*02f0*/  @!P5 LDG.E.CONSTANT R11, desc[UR6][R2.64+-0x4c4] ;  /* 0xfffb3c06020bd981 */ /* 0x000f62000c1e9900 */
[----:B------:R-:W-:-:S03]  /*0300*/  IMAD.MOV.U32 R13, RZ, RZ, -0x800003 ;  /* 0xff7ffffdff0d7424 */ /* 0x000fc600078e00ff */
[----:B------:R-:W5:Y:S01]  /*0310*/  @P4 LDG.E.CONSTANT R6, desc[UR6][R2.64+-0x4c0] ;  /* 0xfffb400602064981 */ /* 0x000f62000c1e9900 */
[----:B------:R-:W-:-:S03]  /*0320*/  IMAD.MOV.U32 R14, RZ, RZ, -0x800003 ;  /* 0xff7ffffdff0e7424 */ /* 0x000fc600078e00ff */
[----:B------:R-:W5:Y:S01]  /*0330*/  @P4 LDG.E.CONSTANT R12, desc[UR6][R2.64+-0x4bc] ;  /* 0xfffb4406020c4981 */ /* 0x000f62000c1e9900 */
[----:B------:R-:W-:-:S03]  /*0340*/  IMAD.MOV.U32 R15, RZ, RZ, -0x800003 ;  /* 0xff7ffffdff0f7424 */ /* 0x000fc600078e00ff */
[----:B------:R-:W5:Y:S01]  /*0350*/  @!P0 LDG.E.CONSTANT R13, desc[UR6][R2.64+-0x44] ;  /* 0xffffbc06020d8981 */ /* 0x000f62000c1e9900 */
[----:B------:R-:W-:-:S03]  /*0360*/  IMAD.MOV.U32 R16, RZ, RZ, -0x800003 ;  /* 0xff7ffffdff107424 */ /* 0x000fc600078e00ff */
[----:B------:R-:W5:Y:S04]  /*0370*/  @P1 LDG.E.CONSTANT R14, desc[UR6][R2.64+-0x40] ;  /* 0xffffc006020e1981 */ /* 0x000f68000c1e9900 */
[----:B------:R-:W5:Y:S01]  /*0380*/  @P1 LDG.E.CONSTANT R15, desc[UR6][R2.64+-0x3c] ;  /* 0xffffc406020f1981 */ /* 0x000f62000c1e9900 */
[----:B------:R-:W-:-:S03]  /*0390*/  IMAD.MOV.U32 R18, RZ, RZ, -0x800003 ;  /* 0xff7ffffdff127424 */ /* 0x000fc600078e00ff */
[----:B------:R-:W5:Y:S04]  /*03a0*/  @P3 LDG.E.CONSTANT R16, desc[UR6][R2.64+-0x4] ;  /* 0xfffffc0602103981 */ /* 0x000f68000c1e9900 */
[----:B------:R-:W5:Y:S04]  /*03b0*/  LDG.E.CONSTANT R17, desc[UR6][R2.64] ;  /* 0x0000000602117981 */ /* 0x000f68000c1e9900 */
[----:B------:R-:W5:Y:S01]  /*03c0*/  LDG.E.CONSTANT R19, desc[UR6][R2.64+0x4] ;  /* 0x0000040602137981 */ /* 0x000f62000c1e9900 */
[----:B------:R-:W-:-:S03]  /*03d0*/  IMAD.MOV.U32 R20, RZ, RZ, -0x800003 ;  /* 0xff7ffffdff147424 */ /* 0x000fc600078e00ff */
[----:B------:R-:W5:Y:S04]  /*03e0*/  @P3 LDG.E.CONSTANT R18, desc[UR6][R2.64+0x3c] ;  /* 0x00003c0602123981 */ /* 0x000f68000c1e9900 */
[----:B------:R-:W5:Y:S01]  /*03f0*/  LDG.E.CONSTANT R21, desc[UR6][R2.64+0x40] ;  /* 0x0000400602157981 */ /* 0x000f62000c1e9900 */
[----:B------:R-:W-:-:S03]  /*0400*/  IMAD.MOV.U32 R22, RZ, RZ, -0x800003 ;  /* 0xff7ffffdff167424 */ /* 0x000fc600078e00ff */
[----:B------:R-:W5:Y:S01]  /*0410*/  LDG.E.CONSTANT R23, desc[UR6][R2.64+0x44] ;  /* 0x0000440602177981 */ /* 0x000f62000c1e9900 */
        /* <DEDUP_REMOVED lines=8> */
[----:B------:R-:W5:Y:S04]  /*04a0*/  LDG.E.CONSTANT R28, desc[UR6][R2.64+0x504] ;  /* 0x00050406021c7981 */ /* 0x000f68000c1e9900 */
[----:B------:R-:W5:Y:S04]  /*04b0*/  @P3 LDG.E.CONSTANT R27, desc[UR6][R2.64+0x53c] ;  /* 0x00053c06021b3981 */ /* 0x000f68000c1e9900 */
[----:B------:R-:W5:Y:S04]  /*04c0*/  LDG.E.CONSTANT R30, desc[UR6][R2.64+0x540] ;  /* 0x00054006021e7981 */ /* 0x000f68000c1e9900 */
[----:B------:R0:W5:Y:S01]  /*04d0*/  LDG.E.CONSTANT R32, desc[UR6][R2.64+0x544] ;  /* 0x0005440602207981 */ /* 0x000162000c1e9900 */
[----:B------:R-:W-:Y:S01]  /*04e0*/  USHF.L.U32 UR4, UR4, 0x5, URZ ;  /* 0x0000000504047899 */ /* 0x000fe200080006ff */
[----:B0-----:R-:W0:Y:S01]  /*04f0*/  LDC.64 R2, c[0x0][0x388] ;  /* 0x0000e200ff027b82 */ /* 0x001e220000000a00 */
[----:B--2---:R-:W-:-:S04]  /*0500*/  FMNMX3 R4, R4, -3.40282306073709652508e+38, R5, !PT ;  /* 0xff7ffffd04047876 */ /* 0x004fc80007800005 */
[----:B------:R-:W-:Y:S02]  /*0510*/  LOP3.LUT R5, R0, UR4, RZ, 0xfc, !PT ;  /* 0x0000000400057c12 */ /* 0x000fe4000f8efcff */
[----:B---3--:R-:W-:-:S03]  /*0520*/  FMNMX R7, R4, R7, !PT ;  /* 0x0000000704077209 */ /* 0x008fc60007800000 */
[----:B0-----:R-:W-:Y:S01]  /*0530*/  IMAD.WIDE.U32 R2, R5, 0x4, R2 ;  /* 0x0000000405027825 */ /* 0x001fe200078e0002 */
[----:B----4-:R-:W-:-:S04]  /*0540*/  FMNMX R8, R7, R8, !PT ;  /* 0x0000000807087209 */ /* 0x010fc80007800000 */
[----:B-----5:R-:W-:-:S04]  /*0550*/  FMNMX R9, R8, R9, !PT ;  /* 0x0000000908097209 */ /* 0x020fc80007800000 */
[----:B------:R-:W-:-:S04]  /*0560*/  FMNMX R10, R9, R10, !PT ;  /* 0x0000000a090a7209 */ /* 0x000fc80007800000 */
[----:B------:R-:W-:-:S04]  /*0570*/  FMNMX R11, R10, R11, !PT ;  /* 0x0000000b0a0b7209 */ /* 0x000fc80007800000 */
[----:B------:R-:W-:-:S04]  /*0580*/  FMNMX R11, R11, R6, !PT ;  /* 0x000000060b0b7209 */ /* 0x000fc80007800000 */
[----:B------:R-:W-:-:S04]  /*0590*/  FMNMX R12, R11, R12, !PT ;  /* 0x0000000c0b0c7209 */ /* 0x000fc80007800000 */
[----:B------:R-:W-:-:S04]  /*05a0*/  FMNMX R13, R12, R13, !PT ;  /* 0x0000000d0c0d7209 */ /* 0x000fc80007800000 */
[----:B------:R-:W-:-:S04]  /*05b0*/  FMNMX R14, R13, R14, !PT ;  /* 0x0000000e0d0e7209 */ /* 0x000fc80007800000 */
[----:B------:R-:W-:-:S04]  /*05c0*/  FMNMX R14, R14, R15, !PT ;  /* 0x0000000f0e0e7209 */ /* 0x000fc80007800000 */
[----:B------:R-:W-:-:S04]  /*05d0*/  FMNMX3 R16, R14, R16, R17, !PT ;  /* 0x000000100e107276 */ /* 0x000fc80007800011 */
[----:B------:R-:W-:-:S04]  /*05e0*/  FMNMX R16, R16, R19, !PT ;  /* 0x0000001310107209 */ /* 0x000fc80007800000 */
[----:B------:R-:W-:-:S04]  /*05f0*/  FMNMX3 R18, R16, R18, R21, !PT ;  /* 0x0000001210127276 */ /* 0x000fc80007800015 */
[----:B------:R-:W-:-:S04]  /*0600*/  FMNMX R23, R18, R23, !PT ;  /* 0x0000001712177209 */ /* 0x000fc80007800000 */
[----:B------:R-:W-:-:S04]  /*0610*/  FMNMX R23, R23, R20, !PT ;  /* 0x0000001417177209 */ /* 0x000fc80007800000 */
[----:B------:R-:W-:-:S04]  /*0620*/  FMNMX R23, R23, R22, !PT ;  /* 0x0000001617177209 */ /* 0x000fc80007800000 */
[----:B------:R-:W-:-:S04]  /*0630*/  FMNMX R23, R23, R24, !PT ;  /* 0x0000001817177209 */ /* 0x000fc80007800000 */
[----:B------:R-:W-:-:S04]  /*0640*/  FMNMX3 R25, R23, R25, R26, !PT ;  /* 0x0000001917197276 */ /* 0x000fc8000780001a */
[----:B------:R-:W-:-:S04]  /*0650*/  FMNMX R25, R25, R28, !PT ;  /* 0x0000001c19197209 */ /* 0x000fc80007800000 */
[----:B------:R-:W-:-:S04]  /*0660*/  FMNMX3 R27, R25, R27, R30, !PT ;  /* 0x0000001b191b7276 */ /* 0x000fc8000780001e */
[----:B------:R-:W-:-:S05]  /*0670*/  FMNMX R27, R27, R32, !PT ;  /* 0x000000201b1b7209 */ /* 0x000fca0007800000 */
[----:B------:R-:W-:Y:S01]  /*0680*/  STG.E desc[UR6][R2.64], R27 ;  /* 0x0000001b02007986 */ /* 0x000fe2000c101906 */
[----:B------:R-:W-:Y:S05]  /*0690*/  EXIT ;  /* 0x000000000000794d */ /* 0x000fea0003800000 */
.L_x_0:
[----:B------:R-:W-:-:S00]  /*06a0*/  BRA `(.L_x_0) ;  /* 0xfffffffc00fc7947 */ /* 0x000fc0000383ffff */
[----:B------:R-:W-:-:S00]  /*06b0*/  NOP ;  /* 0x0000000000007918 */ /* 0x000fc00000000000 */
        /* <DEDUP_REMOVED lines=12> */
.L_x_1:


//--------------------- .nv.shared.reserved.0     --------------------------
	.section	.nv.shared.reserved.0,"aw",@nobits
	.weak		__nv_reservedSMEM_offset_0_alias
	.size		__nv_reservedSMEM_offset_0_alias, 0, 64
	.other		__nv_reservedSMEM_offset_0_alias,@"STO_CUDA_RESERVED_SHARED STV_DEFAULT"
__nv_reservedSMEM_offset_0_alias:
	.zero		0
	.zero		64


//--------------------- .nv.constant0.default_function_kernel --------------------------
	.section	.nv.constant0.default_function_kernel,"a",@progbits
	.sectionflags	@""
	.align	4
.nv.constant0.default_function_kernel:
	.zero		912


//--------------------- SYMBOLS --------------------------

	.type		.nv.reservedSmem.offset0,@object
	.size		.nv.reservedSmem.offset0,0x4
